//
// Generated by NVIDIA NVVM Compiler
//
// Compiler Build ID: CL-36424714
// Cuda compilation tools, release 13.0, V13.0.88
// Based on NVVM 20.0.0
//

.version 9.0
.target sm_100
.address_size 64

	// .globl	_Z10countWordsPcS_Pii

.visible .entry _Z10countWordsPcS_Pii(
	.param .u64 .ptr .align 1 _Z10countWordsPcS_Pii_param_0,
	.param .u64 .ptr .align 1 _Z10countWordsPcS_Pii_param_1,
	.param .u64 .ptr .align 1 _Z10countWordsPcS_Pii_param_2,
	.param .u32 _Z10countWordsPcS_Pii_param_3
)
{
	.reg .pred 	%p<6>;
	.reg .b16 	%rs<13>;
	.reg .b32 	%r<8>;
	.reg .b64 	%rd<17>;

	ld.param.u64 	%rd8, [_Z10countWordsPcS_Pii_param_0];
	ld.param.u64 	%rd9, [_Z10countWordsPcS_Pii_param_1];
	ld.param.u64 	%rd10, [_Z10countWordsPcS_Pii_param_2];
	ld.param.u32 	%r2, [_Z10countWordsPcS_Pii_param_3];
	mov.u32 	%r3, %ctaid.x;
	mov.u32 	%r4, %ntid.x;
	mov.u32 	%r5, %tid.x;
	mad.lo.s32 	%r1, %r3, %r4, %r5;
	setp.ge.s32 	%p1, %r1, %r2;
	@%p1 bra 	$L__BB0_6;
	cvta.to.global.u64 	%rd11, %rd8;
	cvta.to.global.u64 	%rd16, %rd9;
	mul.lo.s32 	%r6, %r1, 50;
	cvt.s64.s32 	%rd12, %r6;
	add.s64 	%rd15, %rd11, %rd12;
	ld.global.u8 	%rs11, [%rd15];
	setp.eq.s16 	%p2, %rs11, 0;
	mov.b16 	%rs5, 0;
	mov.u16 	%rs12, %rs5;
	@%p2 bra 	$L__BB0_4;
$L__BB0_2:
	ld.global.u8 	%rs6, [%rd16];
	setp.ne.s16 	%p3, %rs11, %rs6;
	mov.u16 	%rs12, %rs11;
	@%p3 bra 	$L__BB0_4;
	add.s64 	%rd5, %rd15, 1;
	add.s64 	%rd16, %rd16, 1;
	ld.global.u8 	%rs11, [%rd15+1];
	setp.ne.s16 	%p4, %rs11, 0;
	mov.u64 	%rd15, %rd5;
	mov.u16 	%rs12, %rs5;
	@%p4 bra 	$L__BB0_2;
$L__BB0_4:
	ld.global.u8 	%rs9, [%rd16];
	and.b16  	%rs10, %rs12, 255;
	setp.ne.s16 	%p5, %rs10, %rs9;
	@%p5 bra 	$L__BB0_6;
	cvta.to.global.u64 	%rd13, %rd10;
	atom.global.add.u32 	%r7, [%rd13], 1;
$L__BB0_6:
	ret;

}


// ===== COMPILED SASS (sm_100) =====

	.target	sm_100

	.elftype	@"ET_EXEC"


//--------------------- .note.nv.tkinfo           --------------------------
	.section	.note.nv.tkinfo,"",@"SHT_NOTE"
	.sectionflags	@"SHF_NOTE_NV_TKINFO"
	.tkinfo
        /*0018*/ 	.word	0x00000002
        /*0030*/ 	.string	""
        /*0030*/ 	.string	"ptxas"
        /*0030*/ 	.string	"Cuda compilation tools, release 13.0, V13.0.88"
        /*0030*/ 	.string	"Build cuda_13.0.r13.0/compiler.36424714_0"
        /*0030*/ 	.string	"-arch sm_100 -m 64 "



//--------------------- .note.nv.cuinfo           --------------------------
	.section	.note.nv.cuinfo,"",@"SHT_NOTE"
	.sectionflags	@"SHF_NOTE_NV_CUINFO"
        /*0018*/ 	.short	0x0002
        /*001a*/ 	.short	0x0064
        /*001c*/ 	.short	0x0082
	.zero		2


//--------------------- .nv.info                  --------------------------
	.section	.nv.info,"",@"SHT_CUDA_INFO"
	.align	4


	//----- nvinfo : EIATTR_REGCOUNT
	.align		4
        /*0000*/ 	.byte	0x04, 0x2f
        /*0002*/ 	.short	(.L_1 - .L_0)
	.align		4
.L_0:
        /*0004*/ 	.word	index@(_Z10countWordsPcS_Pii)
        /*0008*/ 	.word	0x0000000c


	//----- nvinfo : EIATTR_FRAME_SIZE
	.align		4
.L_1:
        /*000c*/ 	.byte	0x04, 0x11
        /*000e*/ 	.short	(.L_3 - .L_2)
	.align		4
.L_2:
        /*0010*/ 	.word	index@(_Z10countWordsPcS_Pii)
        /*0014*/ 	.word	0x00000000


	//----- nvinfo : EIATTR_MIN_STACK_SIZE
	.align		4
.L_3:
        /*0018*/ 	.byte	0x04, 0x12
        /*001a*/ 	.short	(.L_5 - .L_4)
	.align		4
.L_4:
        /*001c*/ 	.word	index@(_Z10countWordsPcS_Pii)
        /*0020*/ 	.word	0x00000000
.L_5:


//--------------------- .nv.compat                --------------------------
	.section	.nv.compat,"",@"SHT_CUDA_COMPAT_INFO"
	.align	4
        /*0000*/ 	.byte	0x02, 0x09, 0x00, 0x00, 0x02, 0x02, 0x01, 0x00, 0x02, 0x05, 0x05, 0x00, 0x03, 0x07, 0x01, 0x01
        /*0010*/ 	.byte	0x02, 0x03, 0x00, 0x00, 0x02, 0x06, 0x01, 0x00, 0x04, 0x0b, 0x08, 0x00, 0x09, 0x00, 0x00, 0x00
        /*0020*/ 	.byte	0x00, 0x00, 0x00, 0x00


//--------------------- .nv.info._Z10countWordsPcS_Pii --------------------------
	.section	.nv.info._Z10countWordsPcS_Pii,"",@"SHT_CUDA_INFO"
	.sectionflags	@""
	.align	4


	//----- nvinfo : EIATTR_CUDA_API_VERSION
	.align		4
        /*0000*/ 	.byte	0x04, 0x37
        /*0002*/ 	.short	(.L_7 - .L_6)
.L_6:
        /*0004*/ 	.word	0x00000082


	//----- nvinfo : EIATTR_KPARAM_INFO
	.align		4
.L_7:
        /*0008*/ 	.byte	0x04, 0x17
        /*000a*/ 	.short	(.L_9 - .L_8)
.L_8:
        /*000c*/ 	.word	0x00000000
        /*0010*/ 	.short	0x0003
        /*0012*/ 	.short	0x0018
        /*0014*/ 	.byte	0x00, 0xf0, 0x11, 0x00


	//----- nvinfo : EIATTR_KPARAM_INFO
	.align		4
.L_9:
        /*0018*/ 	.byte	0x04, 0x17
        /*001a*/ 	.short	(.L_11 - .L_10)
.L_10:
        /*001c*/ 	.word	0x00000000
        /*0020*/ 	.short	0x0002
        /*0022*/ 	.short	0x0010
        /*0024*/ 	.byte	0x00, 0xf5, 0x21, 0x00


	//----- nvinfo : EIATTR_KPARAM_INFO
	.align		4
.L_11:
        /*0028*/ 	.byte	0x04, 0x17
        /*002a*/ 	.short	(.L_13 - .L_12)
.L_12:
        /*002c*/ 	.word	0x00000000
        /*0030*/ 	.short	0x0001
        /*0032*/ 	.short	0x0008
        /*0034*/ 	.byte	0x00, 0xf5, 0x21, 0x00


	//----- nvinfo : EIATTR_KPARAM_INFO
	.align		4
.L_13:
        /*0038*/ 	.byte	0x04, 0x17
        /*003a*/ 	.short	(.L_15 - .L_14)
.L_14:
        /*003c*/ 	.word	0x00000000
        /*0040*/ 	.short	0x0000
        /*0042*/ 	.short	0x0000
        /*0044*/ 	.byte	0x00, 0xf5, 0x21, 0x00


	//----- nvinfo : EIATTR_SPARSE_MMA_MASK
	.align		4
.L_15:
        /*0048*/ 	.byte	0x03, 0x50
        /*004a*/ 	.short	0x0000


	//----- nvinfo : EIATTR_MAXREG_COUNT
	.align		4
        /*004c*/ 	.byte	0x03, 0x1b
        /*004e*/ 	.short	0x00ff


	//----- nvinfo : EIATTR_MERCURY_ISA_VERSION
	.align		4
        /*0050*/ 	.byte	0x03, 0x5f
        /*0052*/ 	.short	0x0101


	//----- nvinfo : EIATTR_INT_WARP_WIDE_INSTR_OFFSETS
	.align		4
        /*0054*/ 	.byte	0x04, 0x31
        /*0056*/ 	.short	(.L_17 - .L_16)


	//   ....[0]....
.L_16:
        /*0058*/ 	.word	0x00000330


	//----- nvinfo : EIATTR_VRC_CTA_INIT_COUNT
	.align		4
.L_17:
        /*005c*/ 	.byte	0x02, 0x4a
	.zero		1
	.zero		1


	//----- nvinfo : EIATTR_EXIT_INSTR_OFFSETS
	.align		4
        /*0060*/ 	.byte	0x04, 0x1c
        /*0062*/ 	.short	(.L_19 - .L_18)


	//   ....[0]....
.L_18:
        /*0064*/ 	.word	0x00000070


	//   ....[1]....
        /*0068*/ 	.word	0x00000300


	//   ....[2]....
        /*006c*/ 	.word	0x00000380


	//----- nvinfo : EIATTR_CRS_STACK_SIZE
	.align		4
.L_19:
        /*0070*/ 	.byte	0x04, 0x1e
        /*0072*/ 	.short	(.L_21 - .L_20)
.L_20:
        /*0074*/ 	.word	0x00000000


	//----- nvinfo : EIATTR_CBANK_PARAM_SIZE
	.align		4
.L_21:
        /*0078*/ 	.byte	0x03, 0x19
        /*007a*/ 	.short	0x001c


	//----- nvinfo : EIATTR_PARAM_CBANK
	.align		4
        /*007c*/ 	.byte	0x04, 0x0a
        /*007e*/ 	.short	(.L_23 - .L_22)
	.align		4
.L_22:
        /*0080*/ 	.word	index@(.nv.constant0._Z10countWordsPcS_Pii)
        /*0084*/ 	.short	0x0380
        /*0086*/ 	.short	0x001c


	//----- nvinfo : EIATTR_SW_WAR
	.align		4
.L_23:
        /*0088*/ 	.byte	0x04, 0x36
        /*008a*/ 	.short	(.L_25 - .L_24)
.L_24:
        /*008c*/ 	.word	0x00000008
.L_25:


//--------------------- .nv.callgraph             --------------------------
	.section	.nv.callgraph,"",@"SHT_CUDA_CALLGRAPH"
	.align	4
	.sectionentsize	8
	.align		4
        /*0000*/ 	.word	0x00000000
	.align		4
        /*0004*/ 	.word	0xffffffff
	.align		4
        /*0008*/ 	.word	0x00000000
	.align		4
        /*000c*/ 	.word	0xfffffffe
	.align		4
        /*0010*/ 	.word	0x00000000
	.align		4
        /*0014*/ 	.word	0xfffffffd
	.align		4
        /*0018*/ 	.word	0x00000000
	.align		4
        /*001c*/ 	.word	0xfffffffc


//--------------------- .text._Z10countWordsPcS_Pii --------------------------
	.section	.text._Z10countWordsPcS_Pii,"ax",@progbits
	.align	128
        .global         _Z10countWordsPcS_Pii
        .type           _Z10countWordsPcS_Pii,@function
        .size           _Z10countWordsPcS_Pii,(.L_x_4 - _Z10countWordsPcS_Pii)
        .other          _Z10countWordsPcS_Pii,@"STO_CUDA_ENTRY STV_DEFAULT"
_Z10countWordsPcS_Pii:
.text._Z10countWordsPcS_Pii:
[----:B------:R-:W-:Y:S01]  /*0000*/  LDC R1, c[0x0][0x37c] ;  /* 0x0000df00ff017b82 */ /* 0x000fe20000000800 */
[----:B------:R-:W0:Y:S07]  /*0010*/  S2R R3, SR_TID.X ;  /* 0x0000000000037919 */ /* 0x000e2e0000002100 */
[----:B------:R-:W0:Y:S01]  /*0020*/  S2UR UR4, SR_CTAID.X ;  /* 0x00000000000479c3 */ /* 0x000e220000002500 */
[----:B------:R-:W1:Y:S07]  /*0030*/  LDCU UR5, c[0x0][0x398] ;  /* 0x00007300ff0577ac */ /* 0x000e6e0008000800 */
[----:B------:R-:W0:Y:S02]  /*0040*/  LDC R0, c[0x0][0x360] ;  /* 0x0000d800ff007b82 */ /* 0x000e240000000800 */
[----:B0-----:R-:W-:-:S05]  /*0050*/  IMAD R0, R0, UR4, R3 ;  /* 0x0000000400007c24 */ /* 0x001fca000f8e0203 */
[----:B-1----:R-:W-:-:S13]  /*0060*/  ISETP.GE.AND P0, PT, R0, UR5, PT ;  /* 0x0000000500007c0c */ /* 0x002fda000bf06270 */
[----:B------:R-:W-:Y:S05]  /*0070*/  @P0 EXIT ;  /* 0x000000000000094d */ /* 0x000fea0003800000 */
[----:B------:R-:W0:Y:S01]  /*0080*/  LDCU.64 UR6, c[0x0][0x380] ;  /* 0x00007000ff0677ac */ /* 0x000e220008000a00 */
[----:B------:R-:W-:Y:S01]  /*0090*/  IMAD R0, R0, 0x32, RZ ;  /* 0x0000003200007824 */ /* 0x000fe200078e02ff */
[----:B------:R-:W1:Y:S04]  /*00a0*/  LDCU.64 UR4, c[0x0][0x358] ;  /* 0x00006b00ff0477ac */ /* 0x000e680008000a00 */
[----:B0-----:R-:W-:-:S04]  /*00b0*/  IADD3 R2, P0, PT, R0, UR6, RZ ;  /* 0x0000000600027c10 */ /* 0x001fc8000ff1e0ff */
[----:B------:R-:W-:Y:S01]  /*00c0*/  LEA.HI.X.SX32 R3, R0, UR7, 0x1, P0 ;  /* 0x0000000700037c11 */ /* 0x000fe200080f0eff */
[----:B------:R-:W0:Y:S04]  /*00d0*/  LDCU.64 UR6, c[0x0][0x388] ;  /* 0x00007100ff0677ac */ /* 0x000e280008000a00 */
[----:B-1----:R-:W2:Y:S01]  /*00e0*/  LDG.E.U8 R0, desc[UR4][R2.64] ;  /* 0x0000000402007981 */ /* 0x002ea2000c1e1100 */
[----:B------:R-:W-:Y:S01]  /*00f0*/  BSSY.RECONVERGENT B0, `(.L_x_0) ;  /* 0x000001b000007945 */ /* 0x000fe20003800200 */
[----:B------:R-:W-:Y:S01]  /*0100*/  PRMT R4, RZ, 0x7610, R4 ;  /* 0x00007610ff047816 */ /* 0x000fe20000000004 */
[----:B0-----:R-:W-:Y:S02]  /*0110*/  IMAD.U32 R8, RZ, RZ, UR6 ;  /* 0x00000006ff087e24 */ /* 0x001fe4000f8e00ff */
[----:B------:R-:W-:Y:S01]  /*0120*/  IMAD.U32 R9, RZ, RZ, UR7 ;  /* 0x00000007ff097e24 */ /* 0x000fe2000f8e00ff */
[----:B--2---:R-:W-:-:S13]  /*0130*/  ISETP.NE.AND P0, PT, R0, RZ, PT ;  /* 0x000000ff0000720c */ /* 0x004fda0003f05270 */
[----:B------:R-:W-:Y:S05]  /*0140*/  @!P0 BRA `(.L_x_1) ;  /* 0x0000000000548947 */ /* 0x000fea0003800000 */
[----:B------:R-:W-:Y:S02]  /*0150*/  IMAD.MOV.U32 R6, RZ, RZ, R2 ;  /* 0x000000ffff067224 */ /* 0x000fe400078e0002 */
[----:B------:R-:W-:-:S07]  /*0160*/  IMAD.MOV.U32 R7, RZ, RZ, R3 ;  /* 0x000000ffff077224 */ /* 0x000fce00078e0003 */
.L_x_2:
[----:B------:R-:W-:Y:S02]  /*0170*/  IMAD.MOV.U32 R2, RZ, RZ, R8 ;  /* 0x000000ffff027224 */ /* 0x000fe400078e0008 */
[----:B------:R-:W-:-:S05]  /*0180*/  IMAD.MOV.U32 R3, RZ, RZ, R9 ;  /* 0x000000ffff037224 */ /* 0x000fca00078e0009 */
[----:B------:R-:W2:Y:S01]  /*0190*/  LDG.E.U8 R2, desc[UR4][R2.64] ;  /* 0x0000000402027981 */ /* 0x000ea2000c1e1100 */
[C---:B------:R-:W-:Y:S02]  /*01a0*/  PRMT R5, R0.reuse, 0x9910, RZ ;  /* 0x0000991000057816 */ /* 0x040fe400000000ff */
[----:B------:R-:W-:Y:S02]  /*01b0*/  PRMT R4, R0, 0x7610, R4 ;  /* 0x0000761000047816 */ /* 0x000fe40000000004 */
[----:B--2---:R-:W-:-:S13]  /*01c0*/  ISETP.NE.AND P0, PT, R5, R2, PT ;  /* 0x000000020500720c */ /* 0x004fda0003f05270 */
[----:B------:R-:W-:Y:S05]  /*01d0*/  @P0 BRA `(.L_x_1) ;  /* 0x0000000000300947 */ /* 0x000fea0003800000 */
[----:B------:R-:W-:Y:S01]  /*01e0*/  IMAD.MOV.U32 R2, RZ, RZ, R6 ;  /* 0x000000ffff027224 */ /* 0x000fe200078e0006 */
[----:B------:R-:W-:-:S05]  /*01f0*/  MOV R3, R7 ;  /* 0x0000000700037202 */ /* 0x000fca0000000f00 */
[----:B------:R-:W2:Y:S01]  /*0200*/  LDG.E.U8 R0, desc[UR4][R2.64+0x1] ;  /* 0x0000010402007981 */ /* 0x000ea2000c1e1100 */
[----:B------:R-:W-:Y:S02]  /*0210*/  IADD3 R4, P1, PT, R6, 0x1, RZ ;  /* 0x0000000106047810 */ /* 0x000fe40007f3e0ff */
[----:B------:R-:W-:-:S03]  /*0220*/  IADD3 R8, P2, PT, R8, 0x1, RZ ;  /* 0x0000000108087810 */ /* 0x000fc60007f5e0ff */
[----:B------:R-:W-:Y:S02]  /*0230*/  IMAD.X R5, RZ, RZ, R7, P1 ;  /* 0x000000ffff057224 */ /* 0x000fe400008e0607 */
[----:B------:R-:W-:Y:S02]  /*0240*/  IMAD.X R9, RZ, RZ, R9, P2 ;  /* 0x000000ffff097224 */ /* 0x000fe400010e0609 */
[----:B------:R-:W-:Y:S01]  /*0250*/  IMAD.MOV.U32 R6, RZ, RZ, R4 ;  /* 0x000000ffff067224 */ /* 0x000fe200078e0004 */
[----:B------:R-:W-:Y:S02]  /*0260*/  MOV R7, R5 ;  /* 0x0000000500077202 */ /* 0x000fe40000000f00 */
[----:B--2---:R-:W-:-:S13]  /*0270*/  ISETP.NE.AND P0, PT, R0, RZ, PT ;  /* 0x000000ff0000720c */ /* 0x004fda0003f05270 */
[----:B------:R-:W-:Y:S05]  /*0280*/  @P0 BRA `(.L_x_2) ;  /* 0xfffffffc00b80947 */ /* 0x000fea000383ffff */
[----:B------:R-:W-:-:S07]  /*0290*/  PRMT R4, RZ, 0x7610, R4 ;  /* 0x00007610ff047816 */ /* 0x000fce0000000004 */
.L_x_1:
[----:B------:R-:W-:Y:S05]  /*02a0*/  BSYNC.RECONVERGENT B0 ;  /* 0x0000000000007941 */ /* 0x000fea0003800200 */
.L_x_0:
[----:B------:R-:W-:Y:S02]  /*02b0*/  IMAD.MOV.U32 R2, RZ, RZ, R8 ;  /* 0x000000ffff027224 */ /* 0x000fe400078e0008 */
[----:B------:R-:W-:-:S05]  /*02c0*/  IMAD.MOV.U32 R3, RZ, RZ, R9 ;  /* 0x000000ffff037224 */ /* 0x000fca00078e0009 */
[----:B------:R-:W2:Y:S01]  /*02d0*/  LDG.E.U8 R2, desc[UR4][R2.64] ;  /* 0x0000000402027981 */ /* 0x000ea2000c1e1100 */
[----:B------:R-:W-:-:S04]  /*02e0*/  LOP3.LUT R5, R4, 0xff, RZ, 0xc0, !PT ;  /* 0x000000ff04057812 */ /* 0x000fc800078ec0ff */
[----:B--2---:R-:W-:-:S13]  /*02f0*/  ISETP.NE.AND P0, PT, R5, R2, PT ;  /* 0x000000020500720c */ /* 0x004fda0003f05270 */
[----:B------:R-:W-:Y:S05]  /*0300*/  @P0 EXIT ;  /* 0x000000000000094d */ /* 0x000fea0003800000 */
[----:B------:R-:W0:Y:S01]  /*0310*/  S2R R0, SR_LANEID ;  /* 0x0000000000007919 */ /* 0x000e220000000000 */
[----:B------:R-:W1:Y:S01]  /*0320*/  LDC.64 R2, c[0x0][0x390] ;  /* 0x0000e400ff027b82 */ /* 0x000e620000000a00 */
[----:B------:R-:W-:Y:S02]  /*0330*/  VOTEU.ANY UR6, UPT, PT ;  /* 0x0000000000067886 */ /* 0x000fe400038e0100 */
[----:B------:R-:W-:Y:S02]  /*0340*/  UFLO.U32 UR7, UR6 ;  /* 0x00000006000772bd */ /* 0x000fe400080e0000 */
[----:B------:R-:W1:Y:S04]  /*0350*/  POPC R5, UR6 ;  /* 0x0000000600057d09 */ /* 0x000e680008000000 */
[----:B0-----:R-:W-:-:S13]  /*0360*/  ISETP.EQ.U32.AND P0, PT, R0, UR7, PT ;  /* 0x0000000700007c0c */ /* 0x001fda000bf02070 */
[----:B-1----:R-:W-:Y:S01]  /*0370*/  @P0 REDG.E.ADD.STRONG.GPU desc[UR4][R2.64], R5 ;  /* 0x000000050200098e */ /* 0x002fe2000c12e104 */
[----:B------:R-:W-:Y:S05]  /*0380*/  EXIT ;  /* 0x000000000000794d */ /* 0x000fea0003800000 */
.L_x_3:
[----:B------:R-:W-:-:S00]  /*0390*/  BRA `(.L_x_3) ;  /* 0xfffffffc00fc7947 */ /* 0x000fc0000383ffff */
[----:B------:R-:W-:-:S00]  /*03a0*/  NOP ;  /* 0x0000000000007918 */ /* 0x000fc00000000000 */
        /* <DEDUP_REMOVED lines=13> */
.L_x_4:


//--------------------- .nv.shared.reserved.0     --------------------------
	.section	.nv.shared.reserved.0,"aw",@nobits
	.weak		__nv_reservedSMEM_offset_0_alias
	.size		__nv_reservedSMEM_offset_0_alias, 0, 64
	.other		__nv_reservedSMEM_offset_0_alias,@"STO_CUDA_RESERVED_SHARED STV_DEFAULT"
__nv_reservedSMEM_offset_0_alias:
	.zero		0
	.zero		64


//--------------------- .nv.constant0._Z10countWordsPcS_Pii --------------------------
	.section	.nv.constant0._Z10countWordsPcS_Pii,"a",@progbits
	.sectionflags	@""
	.align	4
.nv.constant0._Z10countWordsPcS_Pii:
	.zero		924


//--------------------- SYMBOLS --------------------------

	.type		.nv.reservedSmem.offset0,@object
	.size		.nv.reservedSmem.offset0,0x4
